	.headerflags	@"EF_CUDA_TEXMODE_UNIFIED EF_CUDA_64BIT_ADDRESS EF_CUDA_ACCELERATORS EF_CUDA_SM90 EF_CUDA_VIRTUAL_SM(EF_CUDA_SM90)"
	.elftype	@"ET_EXEC"


//--------------------- .nv.info                  --------------------------
	.section	.nv.info,"",@"SHT_CUDA_INFO"
	.align	4


	//----- nvinfo : EIATTR_REGCOUNT
	.align		4
        /*0000*/ 	.byte	0x04, 0x2f
        /*0002*/ 	.short	(.L_1 - .L_0)
	.align		4
.L_0:
        /*0004*/ 	.word	index@(triton_poi_fused__to_copy_add_arange_clamp_mul_sub_0)
        /*0008*/ 	.word	0x0000000a


	//----- nvinfo : EIATTR_MIN_STACK_SIZE
	.align		4
.L_1:
        /*000c*/ 	.byte	0x04, 0x12
        /*000e*/ 	.short	(.L_3 - .L_2)
	.align		4
.L_2:
        /*0010*/ 	.word	index@(triton_poi_fused__to_copy_add_arange_clamp_mul_sub_0)
        /*0014*/ 	.word	0x00000000


	//----- nvinfo : EIATTR_FRAME_SIZE
	.align		4
.L_3:
        /*0018*/ 	.byte	0x04, 0x11
        /*001a*/ 	.short	(.L_5 - .L_4)
	.align		4
.L_4:
        /*001c*/ 	.word	index@(triton_poi_fused__to_copy_add_arange_clamp_mul_sub_0)
        /*0020*/ 	.word	0x00000000


	//----- nvinfo : EIATTR_MIN_STACK_SIZE
	.align		4
.L_5:
        /*0024*/ 	.byte	0x04, 0x12
        /*0026*/ 	.short	(.L_7 - .L_6)
	.align		4
.L_6:
        /*0028*/ 	.word	index@(triton_poi_fused__to_copy_add_arange_clamp_mul_sub_0)
        /*002c*/ 	.word	0x00000000
.L_7:


//--------------------- .nv.info.triton_poi_fused__to_copy_add_arange_clamp_mul_sub_0 --------------------------
	.section	.nv.info.triton_poi_fused__to_copy_add_arange_clamp_mul_sub_0,"",@"SHT_CUDA_INFO"
	.sectionflags	@""
	.align	4


	//----- nvinfo : EIATTR_CUDA_API_VERSION
	.align		4
        /*0000*/ 	.byte	0x04, 0x37
        /*0002*/ 	.short	(.L_9 - .L_8)
.L_8:
        /*0004*/ 	.word	0x0000007c


	//----- nvinfo : EIATTR_KPARAM_INFO
	.align		4
.L_9:
        /*0008*/ 	.byte	0x04, 0x17
        /*000a*/ 	.short	(.L_11 - .L_10)
.L_10:
        /*000c*/ 	.word	0x00000000
        /*0010*/ 	.short	0x0001
        /*0012*/ 	.short	0x0008
        /*0014*/ 	.byte	0x00, 0xf0, 0x11, 0x00


	//----- nvinfo : EIATTR_KPARAM_INFO
	.align		4
.L_11:
        /*0018*/ 	.byte	0x04, 0x17
        /*001a*/ 	.short	(.L_13 - .L_12)
.L_12:
        /*001c*/ 	.word	0x00000000
        /*0020*/ 	.short	0x0000
        /*0022*/ 	.short	0x0000
        /*0024*/ 	.byte	0x00, 0xf4, 0x21, 0x00


	//----- nvinfo : EIATTR_SPARSE_MMA_MASK
	.align		4
.L_13:
        /*0028*/ 	.byte	0x03, 0x50
        /*002a*/ 	.short	0x0000


	//----- nvinfo : EIATTR_MAXREG_COUNT
	.align		4
        /*002c*/ 	.byte	0x03, 0x1b
        /*002e*/ 	.short	0x00ff


	//----- nvinfo : EIATTR_EXIT_INSTR_OFFSETS
	.align		4
        /*0030*/ 	.byte	0x04, 0x1c
        /*0032*/ 	.short	(.L_15 - .L_14)


	//   ....[0]....
.L_14:
        /*0034*/ 	.word	0x00000110


	//   ....[1]....
        /*0038*/ 	.word	0x00000140


	//----- nvinfo : EIATTR_REQNTID
	.align		4
.L_15:
        /*003c*/ 	.byte	0x04, 0x10
        /*003e*/ 	.short	(.L_17 - .L_16)
.L_16:
        /*0040*/ 	.word	0x00000020
        /*0044*/ 	.word	0x00000001
        /*0048*/ 	.word	0x00000001


	//----- nvinfo : EIATTR_CBANK_PARAM_SIZE
	.align		4
.L_17:
        /*004c*/ 	.byte	0x03, 0x19
        /*004e*/ 	.short	0x000c


	//----- nvinfo : EIATTR_PARAM_CBANK
	.align		4
        /*0050*/ 	.byte	0x04, 0x0a
        /*0052*/ 	.short	(.L_19 - .L_18)
	.align		4
.L_18:
        /*0054*/ 	.word	index@(.nv.constant0.triton_poi_fused__to_copy_add_arange_clamp_mul_sub_0)
        /*0058*/ 	.short	0x0210
        /*005a*/ 	.short	0x000c


	//----- nvinfo : EIATTR_SW_WAR
	.align		4
.L_19:
        /*005c*/ 	.byte	0x04, 0x36
        /*005e*/ 	.short	(.L_21 - .L_20)
.L_20:
        /*0060*/ 	.word	0x00000008
.L_21:


//--------------------- .nv.callgraph             --------------------------
	.section	.nv.callgraph,"",@"SHT_CUDA_CALLGRAPH"
	.align	4
	.sectionentsize	8
	.align		4
        /*0000*/ 	.word	0x00000000
	.align		4
        /*0004*/ 	.word	0xffffffff
	.align		4
        /*0008*/ 	.word	0x00000000
	.align		4
        /*000c*/ 	.word	0xfffffffe
	.align		4
        /*0010*/ 	.word	0x00000000
	.align		4
        /*0014*/ 	.word	0xfffffffd
	.align		4
        /*0018*/ 	.word	0x00000000
	.align		4
        /*001c*/ 	.word	0xfffffffc


//--------------------- .text.triton_poi_fused__to_copy_add_arange_clamp_mul_sub_0 --------------------------
	.section	.text.triton_poi_fused__to_copy_add_arange_clamp_mul_sub_0,"ax",@progbits
	.align	128
        .global         triton_poi_fused__to_copy_add_arange_clamp_mul_sub_0
        .type           triton_poi_fused__to_copy_add_arange_clamp_mul_sub_0,@function
        .size           triton_poi_fused__to_copy_add_arange_clamp_mul_sub_0,(.L_x_1 - triton_poi_fused__to_copy_add_arange_clamp_mul_sub_0)
        .other          triton_poi_fused__to_copy_add_arange_clamp_mul_sub_0,@"STO_CUDA_ENTRY STV_DEFAULT"
triton_poi_fused__to_copy_add_arange_clamp_mul_sub_0:
.text.triton_poi_fused__to_copy_add_arange_clamp_mul_sub_0:
[----:B------:R-:W0:Y:S02]  /*0000*/  LDC R1, c[0x0][0x28] ;  /* 0x00000a00ff017b82 */ /* 0x000e240000000800 */
[----:B------:R-:W1:Y:S01]  /*0010*/  S2R R6, SR_TID.X ;  /* 0x0000000000067919 */ /* 0x000e620000002100 */
[----:B------:R-:W-:Y:S01]  /*0020*/  IMAD.MOV.U32 R3, RZ, RZ, 0x3f000000 ;  /* 0x3f000000ff037424 */ /* 0x000fe200078e00ff */
[----:B------:R-:W2:Y:S01]  /*0030*/  S2R R5, SR_CTAID.X ;  /* 0x0000000000057919 */ /* 0x000ea20000002500 */
[C---:B-1----:R-:W-:Y:S02]  /*0040*/  LOP3.LUT R0, R6.reuse, 0xf, RZ, 0xc0, !PT ;  /* 0x0000000f06007812 */ /* 0x042fe400078ec0ff */
[----:B------:R-:W-:-:S03]  /*0050*/  LOP3.LUT P0, RZ, R6, 0x10, RZ, 0xc0, !PT ;  /* 0x0000001006ff7812 */ /* 0x000fc6000780c0ff */
[----:B--2---:R-:W-:-:S05]  /*0060*/  IMAD R5, R5, 0x10, R0 ;  /* 0x0000001005057824 */ /* 0x004fca00078e0200 */
[----:B------:R-:W-:Y:S02]  /*0070*/  I2FP.F32.S32 R0, R5 ;  /* 0x0000000500007245 */ /* 0x000fe40000201400 */
[----:B------:R-:W-:-:S03]  /*0080*/  ISETP.LT.AND P0, PT, R5, 0x10, !P0 ;  /* 0x000000100500780c */ /* 0x000fc60004701270 */
[----:B------:R-:W-:-:S04]  /*0090*/  FADD R0, R0, 0.5 ;  /* 0x3f00000000007421 */ /* 0x000fc80000000000 */
[----:B------:R-:W-:Y:S02]  /*00a0*/  FFMA R0, R0, R3, -0.5 ;  /* 0xbf00000000007423 */ /* 0x000fe40000000003 */
[----:B------:R-:W1:Y:S03]  /*00b0*/  LDC.64 R2, c[0x0][0x210] ;  /* 0x00008400ff027b82 */ /* 0x000e660000000a00 */
[----:B------:R-:W-:-:S04]  /*00c0*/  FMNMX R0, RZ, R0, !PT ;  /* 0x00000000ff007209 */ /* 0x000fc80007800000 */
[----:B------:R-:W2:Y:S02]  /*00d0*/  F2I.TRUNC.NTZ R4, R0 ;  /* 0x0000000000047305 */ /* 0x000ea4000020f100 */
[----:B--2---:R-:W-:Y:S01]  /*00e0*/  I2FP.F32.S32 R7, R4 ;  /* 0x0000000400077245 */ /* 0x004fe20000201400 */
[----:B-1----:R-:W-:-:S04]  /*00f0*/  IMAD.WIDE R2, R5, 0x4, R2 ;  /* 0x0000000405027825 */ /* 0x002fc800078e0202 */
[----:B------:R-:W-:Y:S01]  /*0100*/  FADD.SAT R7, R0, -R7 ;  /* 0x8000000700077221 */ /* 0x000fe20000002000 */
[----:B------:R-:W-:Y:S06]  /*0110*/  @!P0 EXIT ;  /* 0x000000000000894d */ /* 0x000fec0003800000 */
[----:B------:R-:W-:Y:S02]  /*0120*/  ULDC.64 UR4, c[0x0][0x208] ;  /* 0x0000820000047ab9 */ /* 0x000fe40000000a00 */
[----:B------:R-:W-:Y:S01]  /*0130*/  STG.E desc[UR4][R2.64], R7 ;  /* 0x0000000702007986 */ /* 0x000fe2000c101904 */
[----:B------:R-:W-:Y:S05]  /*0140*/  EXIT ;  /* 0x000000000000794d */ /* 0x000fea0003800000 */
.L_x_0:
[----:B------:R-:W-:-:S00]  /*0150*/  BRA `(.L_x_0) ;  /* 0xfffffffc00fc7947 */ /* 0x000fc0000383ffff */
[----:B------:R-:W-:-:S00]  /*0160*/  NOP ;  /* 0x0000000000007918 */ /* 0x000fc00000000000 */
        /* <DEDUP_REMOVED lines=9> */
.L_x_1:


//--------------------- .nv.constant0.triton_poi_fused__to_copy_add_arange_clamp_mul_sub_0 --------------------------
	.section	.nv.constant0.triton_poi_fused__to_copy_add_arange_clamp_mul_sub_0,"a",@progbits
	.sectionflags	@""
	.align	4
.nv.constant0.triton_poi_fused__to_copy_add_arange_clamp_mul_sub_0:
	.zero		540
